	.headerflags	@"EF_CUDA_TEXMODE_UNIFIED EF_CUDA_64BIT_ADDRESS EF_CUDA_ACCELERATORS EF_CUDA_SM90 EF_CUDA_VIRTUAL_SM(EF_CUDA_SM90)"
	.elftype	@"ET_EXEC"


//--------------------- .nv.info                  --------------------------
	.section	.nv.info,"",@"SHT_CUDA_INFO"
	.align	4


	//----- nvinfo : EIATTR_REGCOUNT
	.align		4
        /*0000*/ 	.byte	0x04, 0x2f
        /*0002*/ 	.short	(.L_1 - .L_0)
	.align		4
.L_0:
        /*0004*/ 	.word	index@(triton_poi_fused_convolution_relu_1)
        /*0008*/ 	.word	0x0000000c


	//----- nvinfo : EIATTR_MIN_STACK_SIZE
	.align		4
.L_1:
        /*000c*/ 	.byte	0x04, 0x12
        /*000e*/ 	.short	(.L_3 - .L_2)
	.align		4
.L_2:
        /*0010*/ 	.word	index@(triton_poi_fused_convolution_relu_1)
        /*0014*/ 	.word	0x00000000


	//----- nvinfo : EIATTR_FRAME_SIZE
	.align		4
.L_3:
        /*0018*/ 	.byte	0x04, 0x11
        /*001a*/ 	.short	(.L_5 - .L_4)
	.align		4
.L_4:
        /*001c*/ 	.word	index@(triton_poi_fused_convolution_relu_1)
        /*0020*/ 	.word	0x00000000


	//----- nvinfo : EIATTR_MIN_STACK_SIZE
	.align		4
.L_5:
        /*0024*/ 	.byte	0x04, 0x12
        /*0026*/ 	.short	(.L_7 - .L_6)
	.align		4
.L_6:
        /*0028*/ 	.word	index@(triton_poi_fused_convolution_relu_1)
        /*002c*/ 	.word	0x00000000
.L_7:


//--------------------- .nv.info.triton_poi_fused_convolution_relu_1 --------------------------
	.section	.nv.info.triton_poi_fused_convolution_relu_1,"",@"SHT_CUDA_INFO"
	.sectionflags	@""
	.align	4


	//----- nvinfo : EIATTR_CUDA_API_VERSION
	.align		4
        /*0000*/ 	.byte	0x04, 0x37
        /*0002*/ 	.short	(.L_9 - .L_8)
.L_8:
        /*0004*/ 	.word	0x0000007c


	//----- nvinfo : EIATTR_KPARAM_INFO
	.align		4
.L_9:
        /*0008*/ 	.byte	0x04, 0x17
        /*000a*/ 	.short	(.L_11 - .L_10)
.L_10:
        /*000c*/ 	.word	0x00000000
        /*0010*/ 	.short	0x0002
        /*0012*/ 	.short	0x0010
        /*0014*/ 	.byte	0x00, 0xf0, 0x11, 0x00


	//----- nvinfo : EIATTR_KPARAM_INFO
	.align		4
.L_11:
        /*0018*/ 	.byte	0x04, 0x17
        /*001a*/ 	.short	(.L_13 - .L_12)
.L_12:
        /*001c*/ 	.word	0x00000000
        /*0020*/ 	.short	0x0001
        /*0022*/ 	.short	0x0008
        /*0024*/ 	.byte	0x00, 0xf4, 0x21, 0x00


	//----- nvinfo : EIATTR_KPARAM_INFO
	.align		4
.L_13:
        /*0028*/ 	.byte	0x04, 0x17
        /*002a*/ 	.short	(.L_15 - .L_14)
.L_14:
        /*002c*/ 	.word	0x00000000
        /*0030*/ 	.short	0x0000
        /*0032*/ 	.short	0x0000
        /*0034*/ 	.byte	0x00, 0xf4, 0x21, 0x00


	//----- nvinfo : EIATTR_SPARSE_MMA_MASK
	.align		4
.L_15:
        /*0038*/ 	.byte	0x03, 0x50
        /*003a*/ 	.short	0x0000


	//----- nvinfo : EIATTR_MAXREG_COUNT
	.align		4
        /*003c*/ 	.byte	0x03, 0x1b
        /*003e*/ 	.short	0x00ff


	//----- nvinfo : EIATTR_EXIT_INSTR_OFFSETS
	.align		4
        /*0040*/ 	.byte	0x04, 0x1c
        /*0042*/ 	.short	(.L_17 - .L_16)


	//   ....[0]....
.L_16:
        /*0044*/ 	.word	0x00000180


	//----- nvinfo : EIATTR_REQNTID
	.align		4
.L_17:
        /*0048*/ 	.byte	0x04, 0x10
        /*004a*/ 	.short	(.L_19 - .L_18)
.L_18:
        /*004c*/ 	.word	0x00000080
        /*0050*/ 	.word	0x00000001
        /*0054*/ 	.word	0x00000001


	//----- nvinfo : EIATTR_CBANK_PARAM_SIZE
	.align		4
.L_19:
        /*0058*/ 	.byte	0x03, 0x19
        /*005a*/ 	.short	0x0014


	//----- nvinfo : EIATTR_PARAM_CBANK
	.align		4
        /*005c*/ 	.byte	0x04, 0x0a
        /*005e*/ 	.short	(.L_21 - .L_20)
	.align		4
.L_20:
        /*0060*/ 	.word	index@(.nv.constant0.triton_poi_fused_convolution_relu_1)
        /*0064*/ 	.short	0x0210
        /*0066*/ 	.short	0x0014


	//----- nvinfo : EIATTR_SW_WAR
	.align		4
.L_21:
        /*0068*/ 	.byte	0x04, 0x36
        /*006a*/ 	.short	(.L_23 - .L_22)
.L_22:
        /*006c*/ 	.word	0x00000008
.L_23:


//--------------------- .nv.callgraph             --------------------------
	.section	.nv.callgraph,"",@"SHT_CUDA_CALLGRAPH"
	.align	4
	.sectionentsize	8
	.align		4
        /*0000*/ 	.word	0x00000000
	.align		4
        /*0004*/ 	.word	0xffffffff
	.align		4
        /*0008*/ 	.word	0x00000000
	.align		4
        /*000c*/ 	.word	0xfffffffe
	.align		4
        /*0010*/ 	.word	0x00000000
	.align		4
        /*0014*/ 	.word	0xfffffffd
	.align		4
        /*0018*/ 	.word	0x00000000
	.align		4
        /*001c*/ 	.word	0xfffffffc


//--------------------- .text.triton_poi_fused_convolution_relu_1 --------------------------
	.section	.text.triton_poi_fused_convolution_relu_1,"ax",@progbits
	.align	128
        .global         triton_poi_fused_convolution_relu_1
        .type           triton_poi_fused_convolution_relu_1,@function
        .size           triton_poi_fused_convolution_relu_1,(.L_x_1 - triton_poi_fused_convolution_relu_1)
        .other          triton_poi_fused_convolution_relu_1,@"STO_CUDA_ENTRY STV_DEFAULT"
triton_poi_fused_convolution_relu_1:
.text.triton_poi_fused_convolution_relu_1:
[----:B------:R-:W-:Y:S01]  /*0000*/  LDC R1, c[0x0][0x28] ;  /* 0x00000a00ff017b82 */ /* 0x000fe20000000800 */
[----:B------:R-:W1:Y:S07]  /*0010*/  S2R R0, SR_TID.X ;  /* 0x0000000000007919 */ /* 0x000e6e0000002100 */
[----:B------:R-:W2:Y:S01]  /*0020*/  LDC.64 R4, c[0x0][0x218] ;  /* 0x00008600ff047b82 */ /* 0x000ea20000000a00 */
[----:B------:R-:W-:Y:S01]  /*0030*/  ULDC.64 UR4, c[0x0][0x208] ;  /* 0x0000820000047ab9 */ /* 0x000fe20000000a00 */
[----:B------:R-:W3:Y:S01]  /*0040*/  S2R R7, SR_CTAID.X ;  /* 0x0000000000077919 */ /* 0x000ee20000002500 */
[----:B-1----:R-:W-:-:S02]  /*0050*/  LOP3.LUT R0, R0, 0x7f, RZ, 0xc0, !PT ;  /* 0x0000007f00007812 */ /* 0x002fc400078ec0ff */
[----:B---3--:R-:W-:-:S03]  /*0060*/  SHF.R.S32.HI R2, RZ, 0x18, R7 ;  /* 0x00000018ff027819 */ /* 0x008fc60000011407 */
[----:B------:R-:W-:Y:S01]  /*0070*/  IMAD R7, R7, 0x80, R0 ;  /* 0x0000008007077824 */ /* 0x000fe200078e0200 */
[----:B------:R-:W-:Y:S02]  /*0080*/  SGXT R0, R2, 0x1 ;  /* 0x000000010200781a */ /* 0x000fe40000000200 */
[----:B------:R-:W1:Y:S02]  /*0090*/  LDC.64 R2, c[0x0][0x210] ;  /* 0x00008400ff027b82 */ /* 0x000e640000000a00 */
[----:B------:R-:W-:-:S04]  /*00a0*/  LEA.HI R0, R0, R7, RZ, 0x4 ;  /* 0x0000000700007211 */ /* 0x000fc800078f20ff */
[--C-:B------:R-:W-:Y:S02]  /*00b0*/  SHF.R.S32.HI R6, RZ, 0x4, R0.reuse ;  /* 0x00000004ff067819 */ /* 0x100fe40000011400 */
[----:B------:R-:W-:-:S04]  /*00c0*/  SHF.R.S32.HI R9, RZ, 0x1f, R0 ;  /* 0x0000001fff097819 */ /* 0x000fc80000011400 */
[----:B------:R-:W-:-:S04]  /*00d0*/  LEA.HI R9, R9, R6, RZ, 0x6 ;  /* 0x0000000609097211 */ /* 0x000fc800078f30ff */
[----:B------:R-:W-:-:S05]  /*00e0*/  LOP3.LUT R9, R9, 0xffffffc0, RZ, 0xc0, !PT ;  /* 0xffffffc009097812 */ /* 0x000fca00078ec0ff */
[----:B------:R-:W-:Y:S02]  /*00f0*/  IMAD.IADD R9, R6, 0x1, -R9 ;  /* 0x0000000106097824 */ /* 0x000fe400078e0a09 */
[----:B-1----:R-:W-:-:S04]  /*0100*/  IMAD.WIDE R2, R7, 0x4, R2 ;  /* 0x0000000407027825 */ /* 0x002fc800078e0202 */
[----:B--2---:R-:W-:Y:S01]  /*0110*/  IMAD.WIDE R4, R9, 0x4, R4 ;  /* 0x0000000409047825 */ /* 0x004fe200078e0204 */
[----:B------:R-:W2:Y:S05]  /*0120*/  LDG.E R0, desc[UR4][R2.64] ;  /* 0x0000000402007981 */ /* 0x000eaa000c1e1900 */
[----:B------:R-:W2:Y:S02]  /*0130*/  LDG.E.EL R5, desc[UR4][R4.64] ;  /* 0x0000000404057981 */ /* 0x000ea4000c2e1900 */
[C---:B--2---:R-:W-:Y:S01]  /*0140*/  FADD R6, R0.reuse, R5 ;  /* 0x0000000500067221 */ /* 0x044fe20000000000 */
[----:B------:R-:W-:-:S04]  /*0150*/  FSETP.GEU.AND P0, PT, R0, -R5, PT ;  /* 0x800000050000720b */ /* 0x000fc80003f0e000 */
[----:B------:R-:W-:-:S05]  /*0160*/  FSEL R7, R6, RZ, P0 ;  /* 0x000000ff06077208 */ /* 0x000fca0000000000 */
[----:B------:R-:W-:Y:S01]  /*0170*/  STG.E desc[UR4][R2.64], R7 ;  /* 0x0000000702007986 */ /* 0x000fe2000c101904 */
[----:B------:R-:W-:Y:S05]  /*0180*/  EXIT ;  /* 0x000000000000794d */ /* 0x000fea0003800000 */
.L_x_0:
[----:B------:R-:W-:-:S00]  /*0190*/  BRA `(.L_x_0) ;  /* 0xfffffffc00fc7947 */ /* 0x000fc0000383ffff */
[----:B------:R-:W-:-:S00]  /*01a0*/  NOP ;  /* 0x0000000000007918 */ /* 0x000fc00000000000 */
        /* <DEDUP_REMOVED lines=13> */
.L_x_1:


//--------------------- .nv.constant0.triton_poi_fused_convolution_relu_1 --------------------------
	.section	.nv.constant0.triton_poi_fused_convolution_relu_1,"a",@progbits
	.sectionflags	@""
	.align	4
.nv.constant0.triton_poi_fused_convolution_relu_1:
	.zero		548
